	.headerflags	@"EF_CUDA_TEXMODE_UNIFIED EF_CUDA_64BIT_ADDRESS EF_CUDA_ACCELERATORS EF_CUDA_SM90 EF_CUDA_VIRTUAL_SM(EF_CUDA_SM90)"
	.elftype	@"ET_EXEC"


//--------------------- .nv.info                  --------------------------
	.section	.nv.info,"",@"SHT_CUDA_INFO"
	.align	4


	//----- nvinfo : EIATTR_REGCOUNT
	.align		4
        /*0000*/ 	.byte	0x04, 0x2f
        /*0002*/ 	.short	(.L_3 - .L_2)
	.align		4
.L_2:
        /*0004*/ 	.word	index@(triton_poi_fused__native_batch_norm_legit_no_training_reflection_pad2d_relu_18)
        /*0008*/ 	.word	0x00000014


	//----- nvinfo : EIATTR_MIN_STACK_SIZE
	.align		4
.L_3:
        /*000c*/ 	.byte	0x04, 0x12
        /*000e*/ 	.short	(.L_5 - .L_4)
	.align		4
.L_4:
        /*0010*/ 	.word	index@(triton_poi_fused__native_batch_norm_legit_no_training_reflection_pad2d_relu_18)
        /*0014*/ 	.word	0x00000000


	//----- nvinfo : EIATTR_FRAME_SIZE
	.align		4
.L_5:
        /*0018*/ 	.byte	0x04, 0x11
        /*001a*/ 	.short	(.L_7 - .L_6)
	.align		4
.L_6:
        /*001c*/ 	.word	index@(triton_poi_fused__native_batch_norm_legit_no_training_reflection_pad2d_relu_18)
        /*0020*/ 	.word	0x00000000


	//----- nvinfo : EIATTR_MIN_STACK_SIZE
	.align		4
.L_7:
        /*0024*/ 	.byte	0x04, 0x12
        /*0026*/ 	.short	(.L_9 - .L_8)
	.align		4
.L_8:
        /*0028*/ 	.word	index@(triton_poi_fused__native_batch_norm_legit_no_training_reflection_pad2d_relu_18)
        /*002c*/ 	.word	0x00000000
.L_9:


//--------------------- .nv.info.triton_poi_fused__native_batch_norm_legit_no_training_reflection_pad2d_relu_18 --------------------------
	.section	.nv.info.triton_poi_fused__native_batch_norm_legit_no_training_reflection_pad2d_relu_18,"",@"SHT_CUDA_INFO"
	.sectionflags	@""
	.align	4


	//----- nvinfo : EIATTR_CUDA_API_VERSION
	.align		4
        /*0000*/ 	.byte	0x04, 0x37
        /*0002*/ 	.short	(.L_11 - .L_10)
.L_10:
        /*0004*/ 	.word	0x0000007c


	//----- nvinfo : EIATTR_KPARAM_INFO
	.align		4
.L_11:
        /*0008*/ 	.byte	0x04, 0x17
        /*000a*/ 	.short	(.L_13 - .L_12)
.L_12:
        /*000c*/ 	.word	0x00000000
        /*0010*/ 	.short	0x0006
        /*0012*/ 	.short	0x0030
        /*0014*/ 	.byte	0x00, 0xf0, 0x11, 0x00


	//----- nvinfo : EIATTR_KPARAM_INFO
	.align		4
.L_13:
        /*0018*/ 	.byte	0x04, 0x17
        /*001a*/ 	.short	(.L_15 - .L_14)
.L_14:
        /*001c*/ 	.word	0x00000000
        /*0020*/ 	.short	0x0005
        /*0022*/ 	.short	0x0028
        /*0024*/ 	.byte	0x00, 0xf4, 0x21, 0x00


	//----- nvinfo : EIATTR_KPARAM_INFO
	.align		4
.L_15:
        /*0028*/ 	.byte	0x04, 0x17
        /*002a*/ 	.short	(.L_17 - .L_16)
.L_16:
        /*002c*/ 	.word	0x00000000
        /*0030*/ 	.short	0x0004
        /*0032*/ 	.short	0x0020
        /*0034*/ 	.byte	0x00, 0xf4, 0x21, 0x00


	//----- nvinfo : EIATTR_KPARAM_INFO
	.align		4
.L_17:
        /*0038*/ 	.byte	0x04, 0x17
        /*003a*/ 	.short	(.L_19 - .L_18)
.L_18:
        /*003c*/ 	.word	0x00000000
        /*0040*/ 	.short	0x0003
        /*0042*/ 	.short	0x0018
        /*0044*/ 	.byte	0x00, 0xf4, 0x21, 0x00


	//----- nvinfo : EIATTR_KPARAM_INFO
	.align		4
.L_19:
        /*0048*/ 	.byte	0x04, 0x17
        /*004a*/ 	.short	(.L_21 - .L_20)
.L_20:
        /*004c*/ 	.word	0x00000000
        /*0050*/ 	.short	0x0002
        /*0052*/ 	.short	0x0010
        /*0054*/ 	.byte	0x00, 0xf4, 0x21, 0x00


	//----- nvinfo : EIATTR_KPARAM_INFO
	.align		4
.L_21:
        /*0058*/ 	.byte	0x04, 0x17
        /*005a*/ 	.short	(.L_23 - .L_22)
.L_22:
        /*005c*/ 	.word	0x00000000
        /*0060*/ 	.short	0x0001
        /*0062*/ 	.short	0x0008
        /*0064*/ 	.byte	0x00, 0xf4, 0x21, 0x00


	//----- nvinfo : EIATTR_KPARAM_INFO
	.align		4
.L_23:
        /*0068*/ 	.byte	0x04, 0x17
        /*006a*/ 	.short	(.L_25 - .L_24)
.L_24:
        /*006c*/ 	.word	0x00000000
        /*0070*/ 	.short	0x0000
        /*0072*/ 	.short	0x0000
        /*0074*/ 	.byte	0x00, 0xf4, 0x21, 0x00


	//----- nvinfo : EIATTR_SPARSE_MMA_MASK
	.align		4
.L_25:
        /*0078*/ 	.byte	0x03, 0x50
        /*007a*/ 	.short	0x0000


	//----- nvinfo : EIATTR_MAXREG_COUNT
	.align		4
        /*007c*/ 	.byte	0x03, 0x1b
        /*007e*/ 	.short	0x00ff


	//----- nvinfo : EIATTR_EXIT_INSTR_OFFSETS
	.align		4
        /*0080*/ 	.byte	0x04, 0x1c
        /*0082*/ 	.short	(.L_27 - .L_26)


	//   ....[0]....
.L_26:
        /*0084*/ 	.word	0x000005a0


	//----- nvinfo : EIATTR_REQNTID
	.align		4
.L_27:
        /*0088*/ 	.byte	0x04, 0x10
        /*008a*/ 	.short	(.L_29 - .L_28)
.L_28:
        /*008c*/ 	.word	0x00000100
        /*0090*/ 	.word	0x00000001
        /*0094*/ 	.word	0x00000001


	//----- nvinfo : EIATTR_CBANK_PARAM_SIZE
	.align		4
.L_29:
        /*0098*/ 	.byte	0x03, 0x19
        /*009a*/ 	.short	0x0034


	//----- nvinfo : EIATTR_PARAM_CBANK
	.align		4
        /*009c*/ 	.byte	0x04, 0x0a
        /*009e*/ 	.short	(.L_31 - .L_30)
	.align		4
.L_30:
        /*00a0*/ 	.word	index@(.nv.constant0.triton_poi_fused__native_batch_norm_legit_no_training_reflection_pad2d_relu_18)
        /*00a4*/ 	.short	0x0210
        /*00a6*/ 	.short	0x0034


	//----- nvinfo : EIATTR_SW_WAR
	.align		4
.L_31:
        /*00a8*/ 	.byte	0x04, 0x36
        /*00aa*/ 	.short	(.L_33 - .L_32)
.L_32:
        /*00ac*/ 	.word	0x00000008
.L_33:


//--------------------- .nv.callgraph             --------------------------
	.section	.nv.callgraph,"",@"SHT_CUDA_CALLGRAPH"
	.align	4
	.sectionentsize	8
	.align		4
        /*0000*/ 	.word	0x00000000
	.align		4
        /*0004*/ 	.word	0xffffffff
	.align		4
        /*0008*/ 	.word	0x00000000
	.align		4
        /*000c*/ 	.word	0xfffffffe
	.align		4
        /*0010*/ 	.word	0x00000000
	.align		4
        /*0014*/ 	.word	0xfffffffd
	.align		4
        /*0018*/ 	.word	0x00000000
	.align		4
        /*001c*/ 	.word	0xfffffffc


//--------------------- .nv.constant4             --------------------------
	.section	.nv.constant4,"a",@progbits
	.align	8
	.align		8
.nv.constant4:
        /*0000*/ 	.dword	_$_str
	.align		8
        /*0008*/ 	.dword	_$_str_$_2


//--------------------- .text.triton_poi_fused__native_batch_norm_legit_no_training_reflection_pad2d_relu_18 --------------------------
	.section	.text.triton_poi_fused__native_batch_norm_legit_no_training_reflection_pad2d_relu_18,"ax",@progbits
	.align	128
        .global         triton_poi_fused__native_batch_norm_legit_no_training_reflection_pad2d_relu_18
        .type           triton_poi_fused__native_batch_norm_legit_no_training_reflection_pad2d_relu_18,@function
        .size           triton_poi_fused__native_batch_norm_legit_no_training_reflection_pad2d_relu_18,(.L_x_1 - triton_poi_fused__native_batch_norm_legit_no_training_reflection_pad2d_relu_18)
        .other          triton_poi_fused__native_batch_norm_legit_no_training_reflection_pad2d_relu_18,@"STO_CUDA_ENTRY STV_DEFAULT"
triton_poi_fused__native_batch_norm_legit_no_training_reflection_pad2d_relu_18:
.text.triton_poi_fused__native_batch_norm_legit_no_training_reflection_pad2d_relu_18:
[----:B------:R-:W-:Y:S01]  /*0000*/  LDC R1, c[0x0][0x28] ;  /* 0x00000a00ff017b82 */ /* 0x000fe20000000800 */
[----:B------:R-:W1:Y:S07]  /*0010*/  S2R R0, SR_TID.X ;  /* 0x0000000000007919 */ /* 0x000e6e0000002100 */
[----:B------:R-:W2:Y:S01]  /*0020*/  LDC.64 R6, c[0x0][0x220] ;  /* 0x00008800ff067b82 */ /* 0x000ea20000000a00 */
[----:B------:R-:W-:Y:S01]  /*0030*/  ULDC.64 UR4, c[0x0][0x208] ;  /* 0x0000820000047ab9 */ /* 0x000fe20000000a00 */
[----:B------:R-:W3:Y:S01]  /*0040*/  S2R R3, SR_CTAID.X ;  /* 0x0000000000037919 */ /* 0x000ee20000002500 */
[----:B-1----:R-:W-:-:S05]  /*0050*/  IMAD.SHL.U32 R0, R0, 0x2, RZ ;  /* 0x0000000200007824 */ /* 0x002fca00078e00ff */
[----:B------:R-:W-:-:S04]  /*0060*/  LOP3.LUT R0, R0, 0x1fe, RZ, 0xc0, !PT ;  /* 0x000001fe00007812 */ /* 0x000fc800078ec0ff */
[----:B---3--:R-:W-:-:S05]  /*0070*/  LEA R0, R3, R0, 0x9 ;  /* 0x0000000003007211 */ /* 0x008fca00078e48ff */
[----:B------:R-:W-:-:S05]  /*0080*/  IMAD.HI R4, R0, 0x51eb851f, RZ ;  /* 0x51eb851f00047827 */ /* 0x000fca00078e02ff */
[----:B------:R-:W-:-:S04]  /*0090*/  SHF.R.U32.HI R3, RZ, 0x1f, R4 ;  /* 0x0000001fff037819 */ /* 0x000fc80000011604 */
[----:B------:R-:W-:Y:S01]  /*00a0*/  LEA.HI.SX32 R4, R4, R3, 0x1b ;  /* 0x0000000304047211 */ /* 0x000fe200078fdaff */
[----:B------:R-:W-:-:S03]  /*00b0*/  IMAD.HI R3, R0, 0x66666667, RZ ;  /* 0x6666666700037827 */ /* 0x000fc600078e02ff */
[----:B------:R-:W-:Y:S02]  /*00c0*/  SHF.R.S32.HI R5, RZ, 0x1f, R4 ;  /* 0x0000001fff057819 */ /* 0x000fe40000011404 */
[----:B------:R-:W-:Y:S02]  /*00d0*/  SHF.R.U32.HI R8, RZ, 0x1f, R3 ;  /* 0x0000001fff087819 */ /* 0x000fe40000011603 */
[----:B------:R-:W-:Y:S02]  /*00e0*/  LEA.HI R5, R5, R4, RZ, 0x8 ;  /* 0x0000000405057211 */ /* 0x000fe400078f40ff */
[----:B------:R-:W-:Y:S02]  /*00f0*/  LEA.HI.SX32 R8, R3, R8, 0x1e ;  /* 0x0000000803087211 */ /* 0x000fe400078ff2ff */
[----:B------:R-:W-:Y:S01]  /*0100*/  LOP3.LUT R9, R5, 0xffffff00, RZ, 0xc0, !PT ;  /* 0xffffff0005097812 */ /* 0x000fe200078ec0ff */
[----:B------:R-:W-:Y:S02]  /*0110*/  VIADD R5, R0, 0x1 ;  /* 0x0000000100057836 */ /* 0x000fe40000000000 */
[----:B------:R-:W-:Y:S01]  /*0120*/  IMAD.HI R11, R8, 0x66666667, RZ ;  /* 0x66666667080b7827 */ /* 0x000fe200078e02ff */
[----:B------:R-:W-:-:S03]  /*0130*/  IADD3 R2, R4, -R9, RZ ;  /* 0x8000000904027210 */ /* 0x000fc60007ffe0ff */
[----:B------:R-:W-:-:S04]  /*0140*/  IMAD.HI R9, R5, 0x66666667, RZ ;  /* 0x6666666705097827 */ /* 0x000fc800078e02ff */
[----:B--2---:R-:W-:Y:S01]  /*0150*/  IMAD.WIDE R6, R2, 0x4, R6 ;  /* 0x0000000402067825 */ /* 0x004fe200078e0206 */
[----:B------:R-:W-:-:S04]  /*0160*/  SHF.R.U32.HI R10, RZ, 0x1f, R9 ;  /* 0x0000001fff0a7819 */ /* 0x000fc80000011609 */
[----:B------:R1:W2:Y:S01]  /*0170*/  LDG.E.EL R3, desc[UR4][R6.64] ;  /* 0x0000000406037981 */ /* 0x0002a2000c2e1900 */
[----:B------:R-:W-:Y:S02]  /*0180*/  SHF.R.U32.HI R12, RZ, 0x1f, R11 ;  /* 0x0000001fff0c7819 */ /* 0x000fe4000001160b */
[----:B------:R-:W-:Y:S01]  /*0190*/  LEA.HI.SX32 R10, R9, R10, 0x1e ;  /* 0x0000000a090a7211 */ /* 0x000fe200078ff2ff */
[----:B------:R-:W-:Y:S01]  /*01a0*/  IMAD R9, R8, 0xa, RZ ;  /* 0x0000000a08097824 */ /* 0x000fe200078e02ff */
[----:B------:R-:W-:Y:S02]  /*01b0*/  LEA.HI.SX32 R12, R11, R12, 0x1e ;  /* 0x0000000c0b0c7211 */ /* 0x000fe400078ff2ff */
[----:B------:R-:W-:Y:S01]  /*01c0*/  LEA R4, R4, 0x3f, 0x6 ;  /* 0x0000003f04047811 */ /* 0x000fe200078e30ff */
[----:B------:R-:W-:Y:S01]  /*01d0*/  IMAD R10, R10, 0xa, RZ ;  /* 0x0000000a0a0a7824 */ /* 0x000fe200078e02ff */
[----:B------:R-:W-:Y:S01]  /*01e0*/  LOP3.LUT R9, RZ, R9, RZ, 0x33, !PT ;  /* 0x00000009ff097212 */ /* 0x000fe200078e33ff */
[----:B------:R-:W-:Y:S01]  /*01f0*/  IMAD R12, R12, 0xa, RZ ;  /* 0x0000000a0c0c7824 */ /* 0x000fe200078e02ff */
[----:B-1----:R-:W1:Y:S02]  /*0200*/  LDC.64 R6, c[0x0][0x230] ;  /* 0x00008c00ff067b82 */ /* 0x002e640000000a00 */
[----:B------:R-:W-:Y:S01]  /*0210*/  LOP3.LUT R10, RZ, R10, RZ, 0x33, !PT ;  /* 0x0000000aff0a7212 */ /* 0x000fe200078e33ff */
[----:B------:R-:W-:Y:S01]  /*0220*/  IMAD.IADD R9, R0, 0x1, R9 ;  /* 0x0000000100097824 */ /* 0x000fe200078e0209 */
[----:B------:R-:W-:-:S02]  /*0230*/  LOP3.LUT R11, RZ, R12, RZ, 0x33, !PT ;  /* 0x0000000cff0b7212 */ /* 0x000fc400078e33ff */
[----:B------:R-:W-:Y:S02]  /*0240*/  IADD3 R10, R5, R10, RZ ;  /* 0x0000000a050a7210 */ /* 0x000fe40007ffe0ff */
[----:B------:R-:W-:Y:S01]  /*0250*/  IABS R5, R9 ;  /* 0x0000000900057213 */ /* 0x000fe20000000000 */
[----:B------:R-:W-:Y:S01]  /*0260*/  IMAD.IADD R11, R8, 0x1, R11 ;  /* 0x00000001080b7824 */ /* 0x000fe200078e020b */
[----:B------:R-:W-:Y:S01]  /*0270*/  IABS R14, R10 ;  /* 0x0000000a000e7213 */ /* 0x000fe20000000000 */
[----:B------:R-:W3:Y:S01]  /*0280*/  LDC.64 R8, c[0x0][0x210] ;  /* 0x00008400ff087b82 */ /* 0x000ee20000000a00 */
[----:B------:R-:W-:Y:S02]  /*0290*/  IADD3 R5, R5, -0x7, RZ ;  /* 0xfffffff905057810 */ /* 0x000fe40007ffe0ff */
[----:B------:R-:W-:Y:S01]  /*02a0*/  IABS R15, R11 ;  /* 0x0000000b000f7213 */ /* 0x000fe20000000000 */
[----:B------:R-:W-:Y:S01]  /*02b0*/  VIADD R14, R14, 0xfffffff9 ;  /* 0xfffffff90e0e7836 */ /* 0x000fe20000000000 */
[----:B------:R-:W-:-:S02]  /*02c0*/  IABS R16, R5 ;  /* 0x0000000500107213 */ /* 0x000fc40000000000 */
[----:B------:R-:W-:Y:S01]  /*02d0*/  IADD3 R5, R15, -0x7, RZ ;  /* 0xfffffff90f057810 */ /* 0x000fe20007ffe0ff */
[----:B------:R-:W4:Y:S01]  /*02e0*/  LDC.64 R12, c[0x0][0x218] ;  /* 0x00008600ff0c7b82 */ /* 0x000f220000000a00 */
[----:B------:R-:W-:Y:S01]  /*02f0*/  IABS R17, R14 ;  /* 0x0000000e00117213 */ /* 0x000fe20000000000 */
[----:B------:R-:W-:Y:S01]  /*0300*/  IMAD.MOV.U32 R15, RZ, RZ, R16 ;  /* 0x000000ffff0f7224 */ /* 0x000fe200078e0010 */
[----:B------:R-:W-:-:S04]  /*0310*/  IABS R14, R5 ;  /* 0x00000005000e7213 */ /* 0x000fc80000000000 */
[----:B------:R-:W-:Y:S01]  /*0320*/  IADD3 R5, R4, -R15, RZ ;  /* 0x8000000f04057210 */ /* 0x000fe20007ffe0ff */
[----:B------:R-:W5:Y:S01]  /*0330*/  LDC.64 R10, c[0x0][0x228] ;  /* 0x00008a00ff0a7b82 */ /* 0x000f620000000a00 */
[----:B------:R-:W-:Y:S01]  /*0340*/  IMAD.MOV.U32 R15, RZ, RZ, R14 ;  /* 0x000000ffff0f7224 */ /* 0x000fe200078e000e */
[----:B------:R-:W-:-:S03]  /*0350*/  IADD3 R4, R4, -R17, RZ ;  /* 0x8000001104047210 */ /* 0x000fc60007ffe0ff */
[C---:B------:R-:W-:Y:S02]  /*0360*/  IMAD R5, R15.reuse, -0x8, R5 ;  /* 0xfffffff80f057824 */ /* 0x040fe400078e0205 */
[----:B------:R-:W-:Y:S02]  /*0370*/  IMAD R15, R15, -0x8, R4 ;  /* 0xfffffff80f0f7824 */ /* 0x000fe400078e0204 */
[----:B---3--:R-:W-:-:S04]  /*0380*/  IMAD.WIDE R4, R5, 0x4, R8 ;  /* 0x0000000405047825 */ /* 0x008fc800078e0208 */
[----:B------:R-:W-:Y:S02]  /*0390*/  IMAD.WIDE R8, R15, 0x4, R8 ;  /* 0x000000040f087825 */ /* 0x000fe400078e0208 */
[----:B------:R-:W3:Y:S02]  /*03a0*/  LDG.E.EL R4, desc[UR4][R4.64] ;  /* 0x0000000404047981 */ /* 0x000ee4000c2e1900 */
[C---:B----4-:R-:W-:Y:S02]  /*03b0*/  IMAD.WIDE R12, R2.reuse, 0x4, R12 ;  /* 0x00000004020c7825 */ /* 0x050fe400078e020c */
[----:B------:R-:W4:Y:S02]  /*03c0*/  LDG.E.EL R8, desc[UR4][R8.64] ;  /* 0x0000000408087981 */ /* 0x000f24000c2e1900 */
[C---:B-1----:R-:W-:Y:S02]  /*03d0*/  IMAD.WIDE R6, R2.reuse, 0x4, R6 ;  /* 0x0000000402067825 */ /* 0x042fe400078e0206 */
[----:B------:R1:W3:Y:S02]  /*03e0*/  LDG.E.EL R13, desc[UR4][R12.64] ;  /* 0x000000040c0d7981 */ /* 0x0002e4000c2e1900 */
[----:B-----5:R-:W-:-:S02]  /*03f0*/  IMAD.WIDE R10, R2, 0x4, R10 ;  /* 0x00000004020a7825 */ /* 0x020fc400078e020a */
[----:B------:R-:W5:Y:S04]  /*0400*/  LDG.E.EL R7, desc[UR4][R6.64] ;  /* 0x0000000406077981 */ /* 0x000f68000c2e1900 */
[----:B------:R-:W5:Y:S01]  /*0410*/  LDG.E.EL R10, desc[UR4][R10.64] ;  /* 0x000000040a0a7981 */ /* 0x000f62000c2e1900 */
[----:B-1----:R-:W-:Y:S02]  /*0420*/  IMAD.MOV.U32 R12, RZ, RZ, 0x3e800000 ;  /* 0x3e800000ff0c7424 */ /* 0x002fe400078e00ff */
[----:B--2---:R-:W-:Y:S02]  /*0430*/  FADD R14, R3, 9.9999997473787516356e-06 ;  /* 0x3727c5ac030e7421 */ /* 0x004fe40000000000 */
[----:B------:R-:W1:Y:S02]  /*0440*/  LDC.64 R2, c[0x0][0x238] ;  /* 0x00008e00ff027b82 */ /* 0x000e640000000a00 */
[----:B------:R-:W2:Y:S02]  /*0450*/  MUFU.SQRT R15, R14 ;  /* 0x0000000e000f7308 */ /* 0x000ea40000002000 */
[----:B--2---:R-:W-:-:S02]  /*0460*/  FSETP.GT.AND P0, PT, R15, 8.50705917302346158658e+37, PT ;  /* 0x7e8000000f00780b */ /* 0x004fc40003f04000 */
[----:B------:R-:W-:-:S11]  /*0470*/  FSETP.GEU.AND P1, PT, R15, 1.175494350822287508e-38, PT ;  /* 0x008000000f00780b */ /* 0x000fd60003f2e000 */
[----:B------:R-:W-:-:S04]  /*0480*/  @P0 FMUL R15, R15, 0.25 ;  /* 0x3e8000000f0f0820 */ /* 0x000fc80000400000 */
[----:B------:R-:W-:-:S06]  /*0490*/  @!P1 FMUL R15, R15, 16777216 ;  /* 0x4b8000000f0f9820 */ /* 0x000fcc0000400000 */
[----:B------:R-:W2:Y:S01]  /*04a0*/  MUFU.RCP R15, R15 ;  /* 0x0000000f000f7308 */ /* 0x000ea20000001000 */
[----:B------:R-:W-:-:S05]  /*04b0*/  FSEL R12, R12, 1, P0 ;  /* 0x3f8000000c0c7808 */ /* 0x000fca0000000000 */
[----:B------:R-:W-:-:S04]  /*04c0*/  @!P1 FMUL R12, R12, 16777216 ;  /* 0x4b8000000c0c9820 */ /* 0x000fc80000400000 */
[----:B--2---:R-:W-:Y:S01]  /*04d0*/  FMUL R5, R15, R12 ;  /* 0x0000000c0f057220 */ /* 0x004fe20000400000 */
[--C-:B---3--:R-:W-:Y:S01]  /*04e0*/  FADD R4, R4, -R13.reuse ;  /* 0x8000000d04047221 */ /* 0x108fe20000000000 */
[----:B----4-:R-:W-:-:S03]  /*04f0*/  FADD R8, R8, -R13 ;  /* 0x8000000d08087221 */ /* 0x010fc60000000000 */
[-C--:B------:R-:W-:Y:S01]  /*0500*/  FMUL R4, R4, R5.reuse ;  /* 0x0000000504047220 */ /* 0x080fe20000400000 */
[----:B------:R-:W-:-:S03]  /*0510*/  FMUL R8, R8, R5 ;  /* 0x0000000508087220 */ /* 0x000fc60000400000 */
[C-C-:B-----5:R-:W-:Y:S01]  /*0520*/  FFMA R4, R10.reuse, R4, R7.reuse ;  /* 0x000000040a047223 */ /* 0x160fe20000000007 */
[----:B------:R-:W-:-:S04]  /*0530*/  FFMA R8, R10, R8, R7 ;  /* 0x000000080a087223 */ /* 0x000fc80000000007 */
[----:B------:R-:W-:Y:S02]  /*0540*/  FSETP.GEU.AND P0, PT, R4, RZ, PT ;  /* 0x000000ff0400720b */ /* 0x000fe40003f0e000 */
[----:B------:R-:W-:Y:S01]  /*0550*/  FSETP.GEU.AND P1, PT, R8, RZ, PT ;  /* 0x000000ff0800720b */ /* 0x000fe20003f2e000 */
[----:B-1----:R-:W-:Y:S01]  /*0560*/  IMAD.WIDE R2, R0, 0x4, R2 ;  /* 0x0000000400027825 */ /* 0x002fe200078e0202 */
[----:B------:R-:W-:Y:S02]  /*0570*/  FSEL R4, R4, RZ, P0 ;  /* 0x000000ff04047208 */ /* 0x000fe40000000000 */
[----:B------:R-:W-:-:S05]  /*0580*/  FSEL R5, R8, RZ, P1 ;  /* 0x000000ff08057208 */ /* 0x000fca0000800000 */
[----:B------:R-:W-:Y:S01]  /*0590*/  STG.E.64 desc[UR4][R2.64], R4 ;  /* 0x0000000402007986 */ /* 0x000fe2000c101b04 */
[----:B------:R-:W-:Y:S05]  /*05a0*/  EXIT ;  /* 0x000000000000794d */ /* 0x000fea0003800000 */
.L_x_0:
[----:B------:R-:W-:-:S00]  /*05b0*/  BRA `(.L_x_0) ;  /* 0xfffffffc00fc7947 */ /* 0x000fc0000383ffff */
[----:B------:R-:W-:-:S00]  /*05c0*/  NOP ;  /* 0x0000000000007918 */ /* 0x000fc00000000000 */
        /* <DEDUP_REMOVED lines=11> */
.L_x_1:


//--------------------- .nv.global.init           --------------------------
	.section	.nv.global.init,"aw",@progbits
.nv.global.init:
	.type		_$_str,@object
	.size		_$_str,(_$_str_$_2 - _$_str)
_$_str:
        /*0000*/ 	.byte	0x5f, 0x5f, 0x43, 0x55, 0x44, 0x41, 0x5f, 0x46, 0x54, 0x5a, 0x00
	.type		_$_str_$_2,@object
	.size		_$_str_$_2,(.L_1 - _$_str_$_2)
_$_str_$_2:
        /*000b*/ 	.byte	0x5f, 0x5f, 0x43, 0x55, 0x44, 0x41, 0x5f, 0x50, 0x52, 0x45, 0x43, 0x5f, 0x53, 0x51, 0x52, 0x54
        /*001b*/ 	.byte	0x00
.L_1:


//--------------------- .nv.constant0.triton_poi_fused__native_batch_norm_legit_no_training_reflection_pad2d_relu_18 --------------------------
	.section	.nv.constant0.triton_poi_fused__native_batch_norm_legit_no_training_reflection_pad2d_relu_18,"a",@progbits
	.sectionflags	@""
	.align	4
.nv.constant0.triton_poi_fused__native_batch_norm_legit_no_training_reflection_pad2d_relu_18:
	.zero		580
